//
// Generated by NVIDIA NVVM Compiler
//
// Compiler Build ID: CL-36424714
// Cuda compilation tools, release 13.0, V13.0.88
// Based on NVVM 20.0.0
//

.version 9.0
.target sm_100
.address_size 64

	// .globl	_Z7jdsSpMVPKiS0_PKfS0_S2_Pfii

.visible .entry _Z7jdsSpMVPKiS0_PKfS0_S2_Pfii(
	.param .u64 .ptr .align 1 _Z7jdsSpMVPKiS0_PKfS0_S2_Pfii_param_0,
	.param .u64 .ptr .align 1 _Z7jdsSpMVPKiS0_PKfS0_S2_Pfii_param_1,
	.param .u64 .ptr .align 1 _Z7jdsSpMVPKiS0_PKfS0_S2_Pfii_param_2,
	.param .u64 .ptr .align 1 _Z7jdsSpMVPKiS0_PKfS0_S2_Pfii_param_3,
	.param .u64 .ptr .align 1 _Z7jdsSpMVPKiS0_PKfS0_S2_Pfii_param_4,
	.param .u64 .ptr .align 1 _Z7jdsSpMVPKiS0_PKfS0_S2_Pfii_param_5,
	.param .u32 _Z7jdsSpMVPKiS0_PKfS0_S2_Pfii_param_6,
	.param .u32 _Z7jdsSpMVPKiS0_PKfS0_S2_Pfii_param_7
)
{
	.reg .pred 	%p<6>;
	.reg .b32 	%r<24>;
	.reg .b32 	%f<10>;
	.reg .b64 	%rd<23>;

	ld.param.u64 	%rd5, [_Z7jdsSpMVPKiS0_PKfS0_S2_Pfii_param_0];
	ld.param.u64 	%rd6, [_Z7jdsSpMVPKiS0_PKfS0_S2_Pfii_param_1];
	ld.param.u64 	%rd7, [_Z7jdsSpMVPKiS0_PKfS0_S2_Pfii_param_2];
	ld.param.u64 	%rd8, [_Z7jdsSpMVPKiS0_PKfS0_S2_Pfii_param_3];
	ld.param.u64 	%rd9, [_Z7jdsSpMVPKiS0_PKfS0_S2_Pfii_param_4];
	ld.param.u64 	%rd10, [_Z7jdsSpMVPKiS0_PKfS0_S2_Pfii_param_5];
	ld.param.u32 	%r14, [_Z7jdsSpMVPKiS0_PKfS0_S2_Pfii_param_6];
	ld.param.u32 	%r13, [_Z7jdsSpMVPKiS0_PKfS0_S2_Pfii_param_7];
	mov.u32 	%r15, %ctaid.x;
	mov.u32 	%r16, %ntid.x;
	mov.u32 	%r17, %tid.x;
	mad.lo.s32 	%r1, %r15, %r16, %r17;
	setp.ge.s32 	%p1, %r1, %r14;
	@%p1 bra 	$L__BB0_7;
	cvta.to.global.u64 	%rd11, %rd5;
	cvta.to.global.u64 	%rd12, %rd8;
	mul.wide.s32 	%rd13, %r1, 4;
	add.s64 	%rd14, %rd12, %rd13;
	ld.global.nc.u32 	%r2, [%rd14];
	add.s64 	%rd1, %rd11, %rd13;
	setp.lt.s32 	%p2, %r13, 1;
	mov.f32 	%f9, 0f00000000;
	@%p2 bra 	$L__BB0_6;
	ld.global.nc.u32 	%r3, [%rd1+4];
	ld.global.nc.u32 	%r21, [%rd1];
	sub.s32 	%r18, %r3, %r21;
	max.s32 	%r19, %r18, 0;
	neg.s32 	%r23, %r19;
	neg.s32 	%r22, %r13;
	cvta.to.global.u64 	%rd2, %rd7;
	cvta.to.global.u64 	%rd3, %rd6;
	cvta.to.global.u64 	%rd4, %rd9;
	mov.f32 	%f9, 0f00000000;
$L__BB0_3:
	setp.eq.s32 	%p3, %r23, 0;
	@%p3 bra 	$L__BB0_6;
	setp.ge.s32 	%p4, %r21, %r3;
	@%p4 bra 	$L__BB0_6;
	mul.wide.s32 	%rd15, %r21, 4;
	add.s64 	%rd16, %rd2, %rd15;
	ld.global.nc.f32 	%f6, [%rd16];
	add.s64 	%rd17, %rd3, %rd15;
	ld.global.nc.u32 	%r20, [%rd17];
	mul.wide.s32 	%rd18, %r20, 4;
	add.s64 	%rd19, %rd4, %rd18;
	ld.global.nc.f32 	%f7, [%rd19];
	fma.rn.f32 	%f9, %f6, %f7, %f9;
	add.s32 	%r23, %r23, 1;
	add.s32 	%r22, %r22, 1;
	setp.ne.s32 	%p5, %r22, 0;
	add.s32 	%r21, %r21, 1;
	@%p5 bra 	$L__BB0_3;
$L__BB0_6:
	cvta.to.global.u64 	%rd20, %rd10;
	mul.wide.s32 	%rd21, %r2, 4;
	add.s64 	%rd22, %rd20, %rd21;
	st.global.f32 	[%rd22], %f9;
$L__BB0_7:
	ret;

}


// ===== COMPILED SASS (sm_100) =====

	.target	sm_100

	.elftype	@"ET_EXEC"


//--------------------- .note.nv.tkinfo           --------------------------
	.section	.note.nv.tkinfo,"",@"SHT_NOTE"
	.sectionflags	@"SHF_NOTE_NV_TKINFO"
	.tkinfo
        /*0018*/ 	.word	0x00000002
        /*0030*/ 	.string	""
        /*0030*/ 	.string	"ptxas"
        /*0030*/ 	.string	"Cuda compilation tools, release 13.0, V13.0.88"
        /*0030*/ 	.string	"Build cuda_13.0.r13.0/compiler.36424714_0"
        /*0030*/ 	.string	"-arch sm_100 -m 64 "



//--------------------- .note.nv.cuinfo           --------------------------
	.section	.note.nv.cuinfo,"",@"SHT_NOTE"
	.sectionflags	@"SHF_NOTE_NV_CUINFO"
        /*0018*/ 	.short	0x0002
        /*001a*/ 	.short	0x0064
        /*001c*/ 	.short	0x0082
	.zero		2


//--------------------- .nv.info                  --------------------------
	.section	.nv.info,"",@"SHT_CUDA_INFO"
	.align	4


	//----- nvinfo : EIATTR_REGCOUNT
	.align		4
        /*0000*/ 	.byte	0x04, 0x2f
        /*0002*/ 	.short	(.L_1 - .L_0)
	.align		4
.L_0:
        /*0004*/ 	.word	index@(_Z7jdsSpMVPKiS0_PKfS0_S2_Pfii)
        /*0008*/ 	.word	0x00000016


	//----- nvinfo : EIATTR_FRAME_SIZE
	.align		4
.L_1:
        /*000c*/ 	.byte	0x04, 0x11
        /*000e*/ 	.short	(.L_3 - .L_2)
	.align		4
.L_2:
        /*0010*/ 	.word	index@(_Z7jdsSpMVPKiS0_PKfS0_S2_Pfii)
        /*0014*/ 	.word	0x00000000


	//----- nvinfo : EIATTR_MIN_STACK_SIZE
	.align		4
.L_3:
        /*0018*/ 	.byte	0x04, 0x12
        /*001a*/ 	.short	(.L_5 - .L_4)
	.align		4
.L_4:
        /*001c*/ 	.word	index@(_Z7jdsSpMVPKiS0_PKfS0_S2_Pfii)
        /*0020*/ 	.word	0x00000000
.L_5:


//--------------------- .nv.compat                --------------------------
	.section	.nv.compat,"",@"SHT_CUDA_COMPAT_INFO"
	.align	4
        /*0000*/ 	.byte	0x02, 0x09, 0x00, 0x00, 0x02, 0x02, 0x01, 0x00, 0x02, 0x05, 0x05, 0x00, 0x03, 0x07, 0x01, 0x01
        /*0010*/ 	.byte	0x02, 0x03, 0x00, 0x00, 0x02, 0x06, 0x01, 0x00, 0x04, 0x0b, 0x08, 0x00, 0x09, 0x00, 0x00, 0x00
        /*0020*/ 	.byte	0x00, 0x00, 0x00, 0x00


//--------------------- .nv.info._Z7jdsSpMVPKiS0_PKfS0_S2_Pfii --------------------------
	.section	.nv.info._Z7jdsSpMVPKiS0_PKfS0_S2_Pfii,"",@"SHT_CUDA_INFO"
	.sectionflags	@""
	.align	4


	//----- nvinfo : EIATTR_CUDA_API_VERSION
	.align		4
        /*0000*/ 	.byte	0x04, 0x37
        /*0002*/ 	.short	(.L_7 - .L_6)
.L_6:
        /*0004*/ 	.word	0x00000082


	//----- nvinfo : EIATTR_KPARAM_INFO
	.align		4
.L_7:
        /*0008*/ 	.byte	0x04, 0x17
        /*000a*/ 	.short	(.L_9 - .L_8)
.L_8:
        /*000c*/ 	.word	0x00000000
        /*0010*/ 	.short	0x0007
        /*0012*/ 	.short	0x0034
        /*0014*/ 	.byte	0x00, 0xf0, 0x11, 0x00


	//----- nvinfo : EIATTR_KPARAM_INFO
	.align		4
.L_9:
        /*0018*/ 	.byte	0x04, 0x17
        /*001a*/ 	.short	(.L_11 - .L_10)
.L_10:
        /*001c*/ 	.word	0x00000000
        /*0020*/ 	.short	0x0006
        /*0022*/ 	.short	0x0030
        /*0024*/ 	.byte	0x00, 0xf0, 0x11, 0x00


	//----- nvinfo : EIATTR_KPARAM_INFO
	.align		4
.L_11:
        /*0028*/ 	.byte	0x04, 0x17
        /*002a*/ 	.short	(.L_13 - .L_12)
.L_12:
        /*002c*/ 	.word	0x00000000
        /*0030*/ 	.short	0x0005
        /*0032*/ 	.short	0x0028
        /*0034*/ 	.byte	0x00, 0xf5, 0x21, 0x00


	//----- nvinfo : EIATTR_KPARAM_INFO
	.align		4
.L_13:
        /*0038*/ 	.byte	0x04, 0x17
        /*003a*/ 	.short	(.L_15 - .L_14)
.L_14:
        /*003c*/ 	.word	0x00000000
        /*0040*/ 	.short	0x0004
        /*0042*/ 	.short	0x0020
        /*0044*/ 	.byte	0x00, 0xf5, 0x21, 0x00


	//----- nvinfo : EIATTR_KPARAM_INFO
	.align		4
.L_15:
        /*0048*/ 	.byte	0x04, 0x17
        /*004a*/ 	.short	(.L_17 - .L_16)
.L_16:
        /*004c*/ 	.word	0x00000000
        /*0050*/ 	.short	0x0003
        /*0052*/ 	.short	0x0018
        /*0054*/ 	.byte	0x00, 0xf5, 0x21, 0x00


	//----- nvinfo : EIATTR_KPARAM_INFO
	.align		4
.L_17:
        /*0058*/ 	.byte	0x04, 0x17
        /*005a*/ 	.short	(.L_19 - .L_18)
.L_18:
        /*005c*/ 	.word	0x00000000
        /*0060*/ 	.short	0x0002
        /*0062*/ 	.short	0x0010
        /*0064*/ 	.byte	0x00, 0xf5, 0x21, 0x00


	//----- nvinfo : EIATTR_KPARAM_INFO
	.align		4
.L_19:
        /*0068*/ 	.byte	0x04, 0x17
        /*006a*/ 	.short	(.L_21 - .L_20)
.L_20:
        /*006c*/ 	.word	0x00000000
        /*0070*/ 	.short	0x0001
        /*0072*/ 	.short	0x0008
        /*0074*/ 	.byte	0x00, 0xf5, 0x21, 0x00


	//----- nvinfo : EIATTR_KPARAM_INFO
	.align		4
.L_21:
        /*0078*/ 	.byte	0x04, 0x17
        /*007a*/ 	.short	(.L_23 - .L_22)
.L_22:
        /*007c*/ 	.word	0x00000000
        /*0080*/ 	.short	0x0000
        /*0082*/ 	.short	0x0000
        /*0084*/ 	.byte	0x00, 0xf5, 0x21, 0x00


	//----- nvinfo : EIATTR_SPARSE_MMA_MASK
	.align		4
.L_23:
        /*0088*/ 	.byte	0x03, 0x50
        /*008a*/ 	.short	0x0000


	//----- nvinfo : EIATTR_MAXREG_COUNT
	.align		4
        /*008c*/ 	.byte	0x03, 0x1b
        /*008e*/ 	.short	0x00ff


	//----- nvinfo : EIATTR_MERCURY_ISA_VERSION
	.align		4
        /*0090*/ 	.byte	0x03, 0x5f
        /*0092*/ 	.short	0x0101


	//----- nvinfo : EIATTR_VRC_CTA_INIT_COUNT
	.align		4
        /*0094*/ 	.byte	0x02, 0x4a
	.zero		1
	.zero		1


	//----- nvinfo : EIATTR_EXIT_INSTR_OFFSETS
	.align		4
        /*0098*/ 	.byte	0x04, 0x1c
        /*009a*/ 	.short	(.L_25 - .L_24)


	//   ....[0]....
.L_24:
        /*009c*/ 	.word	0x00000070


	//   ....[1]....
        /*00a0*/ 	.word	0x00000300


	//----- nvinfo : EIATTR_CRS_STACK_SIZE
	.align		4
.L_25:
        /*00a4*/ 	.byte	0x04, 0x1e
        /*00a6*/ 	.short	(.L_27 - .L_26)
.L_26:
        /*00a8*/ 	.word	0x00000000


	//----- nvinfo : EIATTR_CBANK_PARAM_SIZE
	.align		4
.L_27:
        /*00ac*/ 	.byte	0x03, 0x19
        /*00ae*/ 	.short	0x0038


	//----- nvinfo : EIATTR_PARAM_CBANK
	.align		4
        /*00b0*/ 	.byte	0x04, 0x0a
        /*00b2*/ 	.short	(.L_29 - .L_28)
	.align		4
.L_28:
        /*00b4*/ 	.word	index@(.nv.constant0._Z7jdsSpMVPKiS0_PKfS0_S2_Pfii)
        /*00b8*/ 	.short	0x0380
        /*00ba*/ 	.short	0x0038


	//----- nvinfo : EIATTR_SW_WAR
	.align		4
.L_29:
        /*00bc*/ 	.byte	0x04, 0x36
        /*00be*/ 	.short	(.L_31 - .L_30)
.L_30:
        /*00c0*/ 	.word	0x00000008
.L_31:


//--------------------- .nv.callgraph             --------------------------
	.section	.nv.callgraph,"",@"SHT_CUDA_CALLGRAPH"
	.align	4
	.sectionentsize	8
	.align		4
        /*0000*/ 	.word	0x00000000
	.align		4
        /*0004*/ 	.word	0xffffffff
	.align		4
        /*0008*/ 	.word	0x00000000
	.align		4
        /*000c*/ 	.word	0xfffffffe
	.align		4
        /*0010*/ 	.word	0x00000000
	.align		4
        /*0014*/ 	.word	0xfffffffd
	.align		4
        /*0018*/ 	.word	0x00000000
	.align		4
        /*001c*/ 	.word	0xfffffffc


//--------------------- .text._Z7jdsSpMVPKiS0_PKfS0_S2_Pfii --------------------------
	.section	.text._Z7jdsSpMVPKiS0_PKfS0_S2_Pfii,"ax",@progbits
	.align	128
        .global         _Z7jdsSpMVPKiS0_PKfS0_S2_Pfii
        .type           _Z7jdsSpMVPKiS0_PKfS0_S2_Pfii,@function
        .size           _Z7jdsSpMVPKiS0_PKfS0_S2_Pfii,(.L_x_4 - _Z7jdsSpMVPKiS0_PKfS0_S2_Pfii)
        .other          _Z7jdsSpMVPKiS0_PKfS0_S2_Pfii,@"STO_CUDA_ENTRY STV_DEFAULT"
_Z7jdsSpMVPKiS0_PKfS0_S2_Pfii:
.text._Z7jdsSpMVPKiS0_PKfS0_S2_Pfii:
[----:B------:R-:W-:Y:S01]  /*0000*/  LDC R1, c[0x0][0x37c] ;  /* 0x0000df00ff017b82 */ /* 0x000fe20000000800 */
[----:B------:R-:W0:Y:S07]  /*0010*/  S2R R0, SR_TID.X ;  /* 0x0000000000007919 */ /* 0x000e2e0000002100 */
[----:B------:R-:W0:Y:S01]  /*0020*/  S2UR UR4, SR_CTAID.X ;  /* 0x00000000000479c3 */ /* 0x000e220000002500 */
[----:B------:R-:W1:Y:S07]  /*0030*/  LDCU UR5, c[0x0][0x3b0] ;  /* 0x00007600ff0577ac */ /* 0x000e6e0008000800 */
[----:B------:R-:W0:Y:S02]  /*0040*/  LDC R5, c[0x0][0x360] ;  /* 0x0000d800ff057b82 */ /* 0x000e240000000800 */
[----:B0-----:R-:W-:-:S05]  /*0050*/  IMAD R5, R5, UR4, R0 ;  /* 0x0000000405057c24 */ /* 0x001fca000f8e0200 */
[----:B-1----:R-:W-:-:S13]  /*0060*/  ISETP.GE.AND P0, PT, R5, UR5, PT ;  /* 0x0000000505007c0c */ /* 0x002fda000bf06270 */
[----:B------:R-:W-:Y:S05]  /*0070*/  @P0 EXIT ;  /* 0x000000000000094d */ /* 0x000fea0003800000 */
[----:B------:R-:W0:Y:S01]  /*0080*/  LDC.64 R2, c[0x0][0x398] ;  /* 0x0000e600ff027b82 */ /* 0x000e220000000a00 */
[----:B------:R-:W1:Y:S01]  /*0090*/  LDCU.64 UR6, c[0x0][0x358] ;  /* 0x00006b00ff0677ac */ /* 0x000e620008000a00 */
[----:B------:R-:W2:Y:S06]  /*00a0*/  LDCU UR4, c[0x0][0x3b4] ;  /* 0x00007680ff0477ac */ /* 0x000eac0008000800 */
[----:B------:R-:W3:Y:S01]  /*00b0*/  LDC.64 R8, c[0x0][0x380] ;  /* 0x0000e000ff087b82 */ /* 0x000ee20000000a00 */
[----:B0-----:R-:W-:-:S05]  /*00c0*/  IMAD.WIDE R2, R5, 0x4, R2 ;  /* 0x0000000405027825 */ /* 0x001fca00078e0202 */
[----:B-1----:R0:W5:Y:S01]  /*00d0*/  LDG.E.CONSTANT R15, desc[UR6][R2.64] ;  /* 0x00000006020f7981 */ /* 0x002162000c1e9900 */
[----:B--2---:R-:W-:Y:S01]  /*00e0*/  UISETP.GE.AND UP0, UPT, UR4, 0x1, UPT ;  /* 0x000000010400788c */ /* 0x004fe2000bf06270 */
[----:B------:R-:W-:Y:S02]  /*00f0*/  HFMA2 R17, -RZ, RZ, 0, 0 ;  /* 0x00000000ff117431 */ /* 0x000fe400000001ff */
[----:B---3--:R-:W-:-:S06]  /*0100*/  IMAD.WIDE R8, R5, 0x4, R8 ;  /* 0x0000000405087825 */ /* 0x008fcc00078e0208 */
[----:B0-----:R-:W-:Y:S05]  /*0110*/  BRA.U !UP0, `(.L_x_0) ;  /* 0x00000001086c7547 */ /* 0x001fea000b800000 */
[----:B------:R-:W2:Y:S01]  /*0120*/  LDG.E.CONSTANT R0, desc[UR6][R8.64+0x4] ;  /* 0x0000040608007981 */ /* 0x000ea2000c1e9900 */
[----:B------:R-:W0:Y:S03]  /*0130*/  LDC.64 R2, c[0x0][0x390] ;  /* 0x0000e400ff027b82 */ /* 0x000e260000000a00 */
[----:B------:R-:W2:Y:S01]  /*0140*/  LDG.E.CONSTANT R19, desc[UR6][R8.64] ;  /* 0x0000000608137981 */ /* 0x000ea2000c1e9900 */
[----:B------:R-:W-:Y:S01]  /*0150*/  UIADD3 UR4, UPT, UPT, -UR4, URZ, URZ ;  /* 0x000000ff04047290 */ /* 0x000fe2000fffe1ff */
[----:B------:R-:W-:Y:S01]  /*0160*/  BSSY.RECONVERGENT B0, `(.L_x_0) ;  /* 0x0000016000007945 */ /* 0x000fe20003800200 */
[----:B------:R-:W-:Y:S02]  /*0170*/  MOV R17, RZ ;  /* 0x000000ff00117202 */ /* 0x000fe40000000f00 */
[----:B------:R-:W1:Y:S02]  /*0180*/  LDC.64 R4, c[0x0][0x388] ;  /* 0x0000e200ff047b82 */ /* 0x000e640000000a00 */
[----:B------:R-:W-:-:S06]  /*0190*/  IMAD.U32 R16, RZ, RZ, UR4 ;  /* 0x00000004ff107e24 */ /* 0x000fcc000f8e00ff */
[----:B------:R-:W3:Y:S01]  /*01a0*/  LDC.64 R6, c[0x0][0x3a0] ;  /* 0x0000e800ff067b82 */ /* 0x000ee20000000a00 */
[----:B--2---:R-:W-:-:S04]  /*01b0*/  VIADDMNMX R10, R0, -R19, RZ, !PT ;  /* 0x80000013000a7246 */ /* 0x004fc800078001ff */
[----:B01-3--:R-:W-:-:S07]  /*01c0*/  IADD3 R14, PT, PT, -R10, RZ, RZ ;  /* 0x000000ff0a0e7210 */ /* 0x00bfce0007ffe1ff */
.L_x_2:
[----:B------:R-:W-:-:S04]  /*01d0*/  ISETP.GE.AND P0, PT, R19, R0, PT ;  /* 0x000000001300720c */ /* 0x000fc80003f06270 */
[----:B------:R-:W-:-:S13]  /*01e0*/  ISETP.EQ.OR P0, PT, R14, RZ, P0 ;  /* 0x000000ff0e00720c */ /* 0x000fda0000702670 */
[----:B------:R-:W-:Y:S05]  /*01f0*/  @P0 BRA `(.L_x_1) ;  /* 0x0000000000300947 */ /* 0x000fea0003800000 */
[----:B------:R-:W-:-:S06]  /*0200*/  IMAD.WIDE R10, R19, 0x4, R4 ;  /* 0x00000004130a7825 */ /* 0x000fcc00078e0204 */
[----:B------:R-:W2:Y:S01]  /*0210*/  LDG.E.CONSTANT R11, desc[UR6][R10.64] ;  /* 0x000000060a0b7981 */ /* 0x000ea2000c1e9900 */
[----:B------:R-:W-:-:S06]  /*0220*/  IMAD.WIDE R8, R19, 0x4, R2 ;  /* 0x0000000413087825 */ /* 0x000fcc00078e0202 */
[----:B------:R-:W3:Y:S01]  /*0230*/  LDG.E.CONSTANT R8, desc[UR6][R8.64] ;  /* 0x0000000608087981 */ /* 0x000ee2000c1e9900 */
[----:B------:R-:W-:Y:S02]  /*0240*/  VIADD R16, R16, 0x1 ;  /* 0x0000000110107836 */ /* 0x000fe40000000000 */
[----:B--2---:R-:W-:-:S06]  /*0250*/  IMAD.WIDE R12, R11, 0x4, R6 ;  /* 0x000000040b0c7825 */ /* 0x004fcc00078e0206 */
[----:B------:R-:W3:Y:S01]  /*0260*/  LDG.E.CONSTANT R12, desc[UR6][R12.64] ;  /* 0x000000060c0c7981 */ /* 0x000ee2000c1e9900 */
[----:B------:R-:W-:Y:S02]  /*0270*/  ISETP.NE.AND P0, PT, R16, RZ, PT ;  /* 0x000000ff1000720c */ /* 0x000fe40003f05270 */
[----:B------:R-:W-:Y:S02]  /*0280*/  IADD3 R14, PT, PT, R14, 0x1, RZ ;  /* 0x000000010e0e7810 */ /* 0x000fe40007ffe0ff */
[----:B------:R-:W-:Y:S01]  /*0290*/  IADD3 R19, PT, PT, R19, 0x1, RZ ;  /* 0x0000000113137810 */ /* 0x000fe20007ffe0ff */
[----:B---3--:R-:W-:-:S08]  /*02a0*/  FFMA R17, R8, R12, R17 ;  /* 0x0000000c08117223 */ /* 0x008fd00000000011 */
[----:B------:R-:W-:Y:S05]  /*02b0*/  @P0 BRA `(.L_x_2) ;  /* 0xfffffffc00c40947 */ /* 0x000fea000383ffff */
.L_x_1:
[----:B------:R-:W-:Y:S05]  /*02c0*/  BSYNC.RECONVERGENT B0 ;  /* 0x0000000000007941 */ /* 0x000fea0003800200 */
.L_x_0:
[----:B------:R-:W0:Y:S02]  /*02d0*/  LDC.64 R2, c[0x0][0x3a8] ;  /* 0x0000ea00ff027b82 */ /* 0x000e240000000a00 */
[----:B0----5:R-:W-:-:S05]  /*02e0*/  IMAD.WIDE R2, R15, 0x4, R2 ;  /* 0x000000040f027825 */ /* 0x021fca00078e0202 */
[----:B------:R-:W-:Y:S01]  /*02f0*/  STG.E desc[UR6][R2.64], R17 ;  /* 0x0000001102007986 */ /* 0x000fe2000c101906 */
[----:B------:R-:W-:Y:S05]  /*0300*/  EXIT ;  /* 0x000000000000794d */ /* 0x000fea0003800000 */
.L_x_3:
[----:B------:R-:W-:-:S00]  /*0310*/  BRA `(.L_x_3) ;  /* 0xfffffffc00fc7947 */ /* 0x000fc0000383ffff */
[----:B------:R-:W-:-:S00]  /*0320*/  NOP ;  /* 0x0000000000007918 */ /* 0x000fc00000000000 */
        /* <DEDUP_REMOVED lines=13> */
.L_x_4:


//--------------------- .nv.shared.reserved.0     --------------------------
	.section	.nv.shared.reserved.0,"aw",@nobits
	.weak		__nv_reservedSMEM_offset_0_alias
	.size		__nv_reservedSMEM_offset_0_alias, 0, 64
	.other		__nv_reservedSMEM_offset_0_alias,@"STO_CUDA_RESERVED_SHARED STV_DEFAULT"
__nv_reservedSMEM_offset_0_alias:
	.zero		0
	.zero		64


//--------------------- .nv.constant0._Z7jdsSpMVPKiS0_PKfS0_S2_Pfii --------------------------
	.section	.nv.constant0._Z7jdsSpMVPKiS0_PKfS0_S2_Pfii,"a",@progbits
	.sectionflags	@""
	.align	4
.nv.constant0._Z7jdsSpMVPKiS0_PKfS0_S2_Pfii:
	.zero		952


//--------------------- SYMBOLS --------------------------

	.type		.nv.reservedSmem.offset0,@object
	.size		.nv.reservedSmem.offset0,0x4
